//
// Generated by NVIDIA NVVM Compiler
//
// Compiler Build ID: CL-36424714
// Cuda compilation tools, release 13.0, V13.0.88
// Based on NVVM 20.0.0
//

.version 9.0
.target sm_100
.address_size 64

	// .globl	_Z9sgemv_k32PfS_S_ii

.visible .entry _Z9sgemv_k32PfS_S_ii(
	.param .u64 .ptr .align 1 _Z9sgemv_k32PfS_S_ii_param_0,
	.param .u64 .ptr .align 1 _Z9sgemv_k32PfS_S_ii_param_1,
	.param .u64 .ptr .align 1 _Z9sgemv_k32PfS_S_ii_param_2,
	.param .u32 _Z9sgemv_k32PfS_S_ii_param_3,
	.param .u32 _Z9sgemv_k32PfS_S_ii_param_4
)
{
	.reg .pred 	%p<30>;
	.reg .b32 	%r<76>;
	.reg .b32 	%f<138>;
	.reg .b64 	%rd<69>;

	ld.param.u64 	%rd4, [_Z9sgemv_k32PfS_S_ii_param_0];
	ld.param.u64 	%rd5, [_Z9sgemv_k32PfS_S_ii_param_1];
	ld.param.u64 	%rd3, [_Z9sgemv_k32PfS_S_ii_param_2];
	ld.param.u32 	%r36, [_Z9sgemv_k32PfS_S_ii_param_4];
	cvta.to.global.u64 	%rd1, %rd5;
	cvta.to.global.u64 	%rd2, %rd4;
	mov.u32 	%r37, %tid.x;
	and.b32  	%r1, %r37, 31;
	mov.u32 	%r2, %ctaid.x;
	setp.lt.s32 	%p1, %r36, 1;
	mov.f32 	%f137, 0f00000000;
	@%p1 bra 	$L__BB0_42;
	add.s32 	%r3, %r36, 31;
	shr.u32 	%r4, %r3, 5;
	mul.lo.s32 	%r5, %r36, %r2;
	and.b32  	%r6, %r4, 7;
	setp.lt.u32 	%p2, %r36, 225;
	mov.f32 	%f137, 0f00000000;
	mov.b32 	%r70, 0;
	@%p2 bra 	$L__BB0_20;
	and.b32  	%r70, %r4, 67108856;
	and.b32  	%r40, %r4, 67108856;
	neg.s32 	%r75, %r40;
	or.b32  	%r74, %r1, 128;
	add.s32 	%r73, %r5, %r1;
	mov.f32 	%f137, 0f00000000;
$L__BB0_3:
	.pragma "nounroll";
	add.s32 	%r26, %r74, -128;
	setp.ge.s32 	%p3, %r26, %r36;
	mov.f32 	%f129, 0f00000000;
	@%p3 bra 	$L__BB0_5;
	mul.wide.u32 	%rd6, %r73, 4;
	add.s64 	%rd7, %rd2, %rd6;
	ld.global.f32 	%f60, [%rd7];
	mul.wide.u32 	%rd8, %r26, 4;
	add.s64 	%rd9, %rd1, %rd8;
	ld.global.f32 	%f61, [%rd9];
	mul.f32 	%f129, %f60, %f61;
$L__BB0_5:
	add.f32 	%f31, %f137, %f129;
	add.s32 	%r27, %r74, -96;
	setp.ge.s32 	%p4, %r27, %r36;
	mov.f32 	%f130, 0f00000000;
	@%p4 bra 	$L__BB0_7;
	add.s32 	%r41, %r73, 32;
	mul.wide.u32 	%rd10, %r41, 4;
	add.s64 	%rd11, %rd2, %rd10;
	ld.global.f32 	%f63, [%rd11];
	mul.wide.u32 	%rd12, %r27, 4;
	add.s64 	%rd13, %rd1, %rd12;
	ld.global.f32 	%f64, [%rd13];
	mul.f32 	%f130, %f63, %f64;
$L__BB0_7:
	add.f32 	%f34, %f31, %f130;
	add.s32 	%r28, %r74, -64;
	setp.ge.s32 	%p5, %r28, %r36;
	mov.f32 	%f131, 0f00000000;
	@%p5 bra 	$L__BB0_9;
	add.s32 	%r42, %r73, 64;
	mul.wide.u32 	%rd14, %r42, 4;
	add.s64 	%rd15, %rd2, %rd14;
	ld.global.f32 	%f66, [%rd15];
	mul.wide.u32 	%rd16, %r28, 4;
	add.s64 	%rd17, %rd1, %rd16;
	ld.global.f32 	%f67, [%rd17];
	mul.f32 	%f131, %f66, %f67;
$L__BB0_9:
	add.f32 	%f37, %f34, %f131;
	add.s32 	%r29, %r74, -32;
	setp.ge.s32 	%p6, %r29, %r36;
	mov.f32 	%f132, 0f00000000;
	@%p6 bra 	$L__BB0_11;
	add.s32 	%r43, %r73, 96;
	mul.wide.u32 	%rd18, %r43, 4;
	add.s64 	%rd19, %rd2, %rd18;
	ld.global.f32 	%f69, [%rd19];
	mul.wide.u32 	%rd20, %r29, 4;
	add.s64 	%rd21, %rd1, %rd20;
	ld.global.f32 	%f70, [%rd21];
	mul.f32 	%f132, %f69, %f70;
$L__BB0_11:
	add.f32 	%f40, %f37, %f132;
	add.s32 	%r30, %r74, 96;
	setp.ge.s32 	%p7, %r74, %r36;
	mov.f32 	%f133, 0f00000000;
	@%p7 bra 	$L__BB0_13;
	add.s32 	%r44, %r73, 128;
	mul.wide.u32 	%rd22, %r44, 4;
	add.s64 	%rd23, %rd2, %rd22;
	ld.global.f32 	%f72, [%rd23];
	mul.wide.u32 	%rd24, %r74, 4;
	add.s64 	%rd25, %rd1, %rd24;
	ld.global.f32 	%f73, [%rd25];
	mul.f32 	%f133, %f72, %f73;
$L__BB0_13:
	add.f32 	%f43, %f40, %f133;
	add.s32 	%r31, %r74, 32;
	setp.ge.s32 	%p8, %r31, %r36;
	mov.f32 	%f134, 0f00000000;
	@%p8 bra 	$L__BB0_15;
	add.s32 	%r45, %r73, 160;
	mul.wide.u32 	%rd26, %r45, 4;
	add.s64 	%rd27, %rd2, %rd26;
	ld.global.f32 	%f75, [%rd27];
	mul.wide.u32 	%rd28, %r31, 4;
	add.s64 	%rd29, %rd1, %rd28;
	ld.global.f32 	%f76, [%rd29];
	mul.f32 	%f134, %f75, %f76;
$L__BB0_15:
	add.f32 	%f46, %f43, %f134;
	add.s32 	%r32, %r74, 64;
	setp.ge.s32 	%p9, %r32, %r36;
	mov.f32 	%f135, 0f00000000;
	@%p9 bra 	$L__BB0_17;
	add.s32 	%r46, %r73, 192;
	mul.wide.u32 	%rd30, %r46, 4;
	add.s64 	%rd31, %rd2, %rd30;
	ld.global.f32 	%f78, [%rd31];
	mul.wide.u32 	%rd32, %r32, 4;
	add.s64 	%rd33, %rd1, %rd32;
	ld.global.f32 	%f79, [%rd33];
	mul.f32 	%f135, %f78, %f79;
$L__BB0_17:
	add.f32 	%f49, %f46, %f135;
	setp.ge.s32 	%p10, %r30, %r36;
	mov.f32 	%f136, 0f00000000;
	@%p10 bra 	$L__BB0_19;
	add.s32 	%r47, %r73, 224;
	mul.wide.u32 	%rd34, %r47, 4;
	add.s64 	%rd35, %rd2, %rd34;
	ld.global.f32 	%f81, [%rd35];
	mul.wide.u32 	%rd36, %r30, 4;
	add.s64 	%rd37, %rd1, %rd36;
	ld.global.f32 	%f82, [%rd37];
	mul.f32 	%f136, %f81, %f82;
$L__BB0_19:
	add.f32 	%f137, %f49, %f136;
	add.s32 	%r75, %r75, 8;
	add.s32 	%r74, %r74, 256;
	add.s32 	%r73, %r73, 256;
	setp.eq.s32 	%p11, %r75, 0;
	@%p11 bra 	$L__BB0_20;
	bra.uni 	$L__BB0_3;
$L__BB0_20:
	setp.eq.s32 	%p12, %r6, 0;
	@%p12 bra 	$L__BB0_42;
	setp.lt.u32 	%p13, %r6, 4;
	@%p13 bra 	$L__BB0_31;
	shl.b32 	%r48, %r70, 5;
	or.b32  	%r12, %r48, %r1;
	setp.ge.s32 	%p14, %r12, %r36;
	mov.f32 	%f117, 0f00000000;
	@%p14 bra 	$L__BB0_24;
	add.s32 	%r49, %r12, %r5;
	mul.wide.u32 	%rd38, %r49, 4;
	add.s64 	%rd39, %rd2, %rd38;
	ld.global.f32 	%f85, [%rd39];
	mul.wide.u32 	%rd40, %r12, 4;
	add.s64 	%rd41, %rd1, %rd40;
	ld.global.f32 	%f86, [%rd41];
	mul.f32 	%f117, %f85, %f86;
$L__BB0_24:
	add.f32 	%f5, %f137, %f117;
	add.s32 	%r13, %r12, 32;
	setp.ge.s32 	%p15, %r13, %r36;
	mov.f32 	%f118, 0f00000000;
	@%p15 bra 	$L__BB0_26;
	add.s32 	%r50, %r13, %r5;
	mul.wide.u32 	%rd42, %r50, 4;
	add.s64 	%rd43, %rd2, %rd42;
	ld.global.f32 	%f88, [%rd43];
	mul.wide.u32 	%rd44, %r13, 4;
	add.s64 	%rd45, %rd1, %rd44;
	ld.global.f32 	%f89, [%rd45];
	mul.f32 	%f118, %f88, %f89;
$L__BB0_26:
	add.f32 	%f8, %f5, %f118;
	add.s32 	%r14, %r12, 64;
	setp.ge.s32 	%p16, %r14, %r36;
	mov.f32 	%f119, 0f00000000;
	@%p16 bra 	$L__BB0_28;
	add.s32 	%r51, %r14, %r5;
	mul.wide.u32 	%rd46, %r51, 4;
	add.s64 	%rd47, %rd2, %rd46;
	ld.global.f32 	%f91, [%rd47];
	mul.wide.u32 	%rd48, %r14, 4;
	add.s64 	%rd49, %rd1, %rd48;
	ld.global.f32 	%f92, [%rd49];
	mul.f32 	%f119, %f91, %f92;
$L__BB0_28:
	add.f32 	%f11, %f8, %f119;
	add.s32 	%r15, %r12, 96;
	setp.ge.s32 	%p17, %r15, %r36;
	mov.f32 	%f120, 0f00000000;
	@%p17 bra 	$L__BB0_30;
	add.s32 	%r52, %r15, %r5;
	mul.wide.u32 	%rd50, %r52, 4;
	add.s64 	%rd51, %rd2, %rd50;
	ld.global.f32 	%f94, [%rd51];
	mul.wide.u32 	%rd52, %r15, 4;
	add.s64 	%rd53, %rd1, %rd52;
	ld.global.f32 	%f95, [%rd53];
	mul.f32 	%f120, %f94, %f95;
$L__BB0_30:
	add.f32 	%f137, %f11, %f120;
	add.s32 	%r70, %r70, 4;
$L__BB0_31:
	and.b32  	%r53, %r4, 3;
	setp.eq.s32 	%p18, %r53, 0;
	@%p18 bra 	$L__BB0_42;
	setp.eq.s32 	%p19, %r53, 1;
	@%p19 bra 	$L__BB0_38;
	shl.b32 	%r54, %r70, 5;
	or.b32  	%r18, %r54, %r1;
	setp.ge.s32 	%p20, %r18, %r36;
	mov.f32 	%f123, 0f00000000;
	@%p20 bra 	$L__BB0_35;
	add.s32 	%r55, %r18, %r5;
	mul.wide.u32 	%rd54, %r55, 4;
	add.s64 	%rd55, %rd2, %rd54;
	ld.global.f32 	%f98, [%rd55];
	mul.wide.u32 	%rd56, %r18, 4;
	add.s64 	%rd57, %rd1, %rd56;
	ld.global.f32 	%f99, [%rd57];
	mul.f32 	%f123, %f98, %f99;
$L__BB0_35:
	add.f32 	%f19, %f137, %f123;
	add.s32 	%r19, %r18, 32;
	setp.ge.s32 	%p21, %r19, %r36;
	mov.f32 	%f124, 0f00000000;
	@%p21 bra 	$L__BB0_37;
	add.s32 	%r56, %r19, %r5;
	mul.wide.u32 	%rd58, %r56, 4;
	add.s64 	%rd59, %rd2, %rd58;
	ld.global.f32 	%f101, [%rd59];
	mul.wide.u32 	%rd60, %r19, 4;
	add.s64 	%rd61, %rd1, %rd60;
	ld.global.f32 	%f102, [%rd61];
	mul.f32 	%f124, %f101, %f102;
$L__BB0_37:
	add.f32 	%f137, %f19, %f124;
	add.s32 	%r70, %r70, 2;
$L__BB0_38:
	and.b32  	%r57, %r3, 32;
	setp.eq.s32 	%p22, %r57, 0;
	@%p22 bra 	$L__BB0_42;
	shl.b32 	%r58, %r70, 5;
	or.b32  	%r22, %r58, %r1;
	setp.ge.s32 	%p23, %r22, %r36;
	mov.f32 	%f127, 0f00000000;
	@%p23 bra 	$L__BB0_41;
	add.s32 	%r59, %r22, %r5;
	mul.wide.u32 	%rd62, %r59, 4;
	add.s64 	%rd63, %rd2, %rd62;
	ld.global.f32 	%f104, [%rd63];
	mul.wide.u32 	%rd64, %r22, 4;
	add.s64 	%rd65, %rd1, %rd64;
	ld.global.f32 	%f105, [%rd65];
	mul.f32 	%f127, %f104, %f105;
$L__BB0_41:
	add.f32 	%f137, %f137, %f127;
$L__BB0_42:
	mov.b32 	%r60, %f137;
	shfl.sync.down.b32	%r61|%p24, %r60, 16, 31, -1;
	mov.b32 	%f106, %r61;
	add.f32 	%f107, %f137, %f106;
	mov.b32 	%r62, %f107;
	shfl.sync.down.b32	%r63|%p25, %r62, 8, 31, -1;
	mov.b32 	%f108, %r63;
	add.f32 	%f109, %f107, %f108;
	mov.b32 	%r64, %f109;
	shfl.sync.down.b32	%r65|%p26, %r64, 4, 31, -1;
	mov.b32 	%f110, %r65;
	add.f32 	%f111, %f109, %f110;
	mov.b32 	%r66, %f111;
	shfl.sync.down.b32	%r67|%p27, %r66, 2, 31, -1;
	mov.b32 	%f112, %r67;
	add.f32 	%f113, %f111, %f112;
	mov.b32 	%r68, %f113;
	shfl.sync.down.b32	%r69|%p28, %r68, 1, 31, -1;
	mov.b32 	%f114, %r69;
	add.f32 	%f54, %f113, %f114;
	setp.ne.s32 	%p29, %r1, 0;
	@%p29 bra 	$L__BB0_44;
	cvta.to.global.u64 	%rd66, %rd3;
	mul.wide.u32 	%rd67, %r2, 4;
	add.s64 	%rd68, %rd66, %rd67;
	st.global.f32 	[%rd68], %f54;
$L__BB0_44:
	ret;

}


// ===== COMPILED SASS (sm_100) =====

	.target	sm_100

	.elftype	@"ET_EXEC"


//--------------------- .note.nv.tkinfo           --------------------------
	.section	.note.nv.tkinfo,"",@"SHT_NOTE"
	.sectionflags	@"SHF_NOTE_NV_TKINFO"
	.tkinfo
        /*0018*/ 	.word	0x00000002
        /*0030*/ 	.string	""
        /*0030*/ 	.string	"ptxas"
        /*0030*/ 	.string	"Cuda compilation tools, release 13.0, V13.0.88"
        /*0030*/ 	.string	"Build cuda_13.0.r13.0/compiler.36424714_0"
        /*0030*/ 	.string	"-arch sm_100 -m 64 "



//--------------------- .note.nv.cuinfo           --------------------------
	.section	.note.nv.cuinfo,"",@"SHT_NOTE"
	.sectionflags	@"SHF_NOTE_NV_CUINFO"
        /*0018*/ 	.short	0x0002
        /*001a*/ 	.short	0x0064
        /*001c*/ 	.short	0x0082
	.zero		2


//--------------------- .nv.info                  --------------------------
	.section	.nv.info,"",@"SHT_CUDA_INFO"
	.align	4


	//----- nvinfo : EIATTR_REGCOUNT
	.align		4
        /*0000*/ 	.byte	0x04, 0x2f
        /*0002*/ 	.short	(.L_1 - .L_0)
	.align		4
.L_0:
        /*0004*/ 	.word	index@(_Z9sgemv_k32PfS_S_ii)
        /*0008*/ 	.word	0x00000020


	//----- nvinfo : EIATTR_FRAME_SIZE
	.align		4
.L_1:
        /*000c*/ 	.byte	0x04, 0x11
        /*000e*/ 	.short	(.L_3 - .L_2)
	.align		4
.L_2:
        /*0010*/ 	.word	index@(_Z9sgemv_k32PfS_S_ii)
        /*0014*/ 	.word	0x00000000


	//----- nvinfo : EIATTR_MIN_STACK_SIZE
	.align		4
.L_3:
        /*0018*/ 	.byte	0x04, 0x12
        /*001a*/ 	.short	(.L_5 - .L_4)
	.align		4
.L_4:
        /*001c*/ 	.word	index@(_Z9sgemv_k32PfS_S_ii)
        /*0020*/ 	.word	0x00000000
.L_5:


//--------------------- .nv.compat                --------------------------
	.section	.nv.compat,"",@"SHT_CUDA_COMPAT_INFO"
	.align	4
        /*0000*/ 	.byte	0x02, 0x09, 0x00, 0x00, 0x02, 0x02, 0x01, 0x00, 0x02, 0x05, 0x05, 0x00, 0x03, 0x07, 0x01, 0x01
        /*0010*/ 	.byte	0x02, 0x03, 0x00, 0x00, 0x02, 0x06, 0x01, 0x00, 0x04, 0x0b, 0x08, 0x00, 0x09, 0x00, 0x00, 0x00
        /*0020*/ 	.byte	0x00, 0x00, 0x00, 0x00


//--------------------- .nv.info._Z9sgemv_k32PfS_S_ii --------------------------
	.section	.nv.info._Z9sgemv_k32PfS_S_ii,"",@"SHT_CUDA_INFO"
	.sectionflags	@""
	.align	4


	//----- nvinfo : EIATTR_CUDA_API_VERSION
	.align		4
        /*0000*/ 	.byte	0x04, 0x37
        /*0002*/ 	.short	(.L_7 - .L_6)
.L_6:
        /*0004*/ 	.word	0x00000082


	//----- nvinfo : EIATTR_KPARAM_INFO
	.align		4
.L_7:
        /*0008*/ 	.byte	0x04, 0x17
        /*000a*/ 	.short	(.L_9 - .L_8)
.L_8:
        /*000c*/ 	.word	0x00000000
        /*0010*/ 	.short	0x0004
        /*0012*/ 	.short	0x001c
        /*0014*/ 	.byte	0x00, 0xf0, 0x11, 0x00


	//----- nvinfo : EIATTR_KPARAM_INFO
	.align		4
.L_9:
        /*0018*/ 	.byte	0x04, 0x17
        /*001a*/ 	.short	(.L_11 - .L_10)
.L_10:
        /*001c*/ 	.word	0x00000000
        /*0020*/ 	.short	0x0003
        /*0022*/ 	.short	0x0018
        /*0024*/ 	.byte	0x00, 0xf0, 0x11, 0x00


	//----- nvinfo : EIATTR_KPARAM_INFO
	.align		4
.L_11:
        /*0028*/ 	.byte	0x04, 0x17
        /*002a*/ 	.short	(.L_13 - .L_12)
.L_12:
        /*002c*/ 	.word	0x00000000
        /*0030*/ 	.short	0x0002
        /*0032*/ 	.short	0x0010
        /*0034*/ 	.byte	0x00, 0xf5, 0x21, 0x00


	//----- nvinfo : EIATTR_KPARAM_INFO
	.align		4
.L_13:
        /*0038*/ 	.byte	0x04, 0x17
        /*003a*/ 	.short	(.L_15 - .L_14)
.L_14:
        /*003c*/ 	.word	0x00000000
        /*0040*/ 	.short	0x0001
        /*0042*/ 	.short	0x0008
        /*0044*/ 	.byte	0x00, 0xf5, 0x21, 0x00


	//----- nvinfo : EIATTR_KPARAM_INFO
	.align		4
.L_15:
        /*0048*/ 	.byte	0x04, 0x17
        /*004a*/ 	.short	(.L_17 - .L_16)
.L_16:
        /*004c*/ 	.word	0x00000000
        /*0050*/ 	.short	0x0000
        /*0052*/ 	.short	0x0000
        /*0054*/ 	.byte	0x00, 0xf5, 0x21, 0x00


	//----- nvinfo : EIATTR_SPARSE_MMA_MASK
	.align		4
.L_17:
        /*0058*/ 	.byte	0x03, 0x50
        /*005a*/ 	.short	0x0000


	//----- nvinfo : EIATTR_MAXREG_COUNT
	.align		4
        /*005c*/ 	.byte	0x03, 0x1b
        /*005e*/ 	.short	0x00ff


	//----- nvinfo : EIATTR_MERCURY_ISA_VERSION
	.align		4
        /*0060*/ 	.byte	0x03, 0x5f
        /*0062*/ 	.short	0x0101


	//----- nvinfo : EIATTR_COOP_GROUP_MASK_REGIDS
	.align		4
        /*0064*/ 	.byte	0x04, 0x29
        /*0066*/ 	.short	(.L_19 - .L_18)


	//   ....[0]....
.L_18:
        /*0068*/ 	.word	0xffffffff


	//   ....[1]....
        /*006c*/ 	.word	0xffffffff


	//   ....[2]....
        /*0070*/ 	.word	0xffffffff


	//   ....[3]....
        /*0074*/ 	.word	0xffffffff


	//   ....[4]....
        /*0078*/ 	.word	0xffffffff


	//----- nvinfo : EIATTR_COOP_GROUP_INSTR_OFFSETS
	.align		4
.L_19:
        /*007c*/ 	.byte	0x04, 0x28
        /*007e*/ 	.short	(.L_21 - .L_20)


	//   ....[0]....
.L_20:
        /*0080*/ 	.word	0x000013d0


	//   ....[1]....
        /*0084*/ 	.word	0x00001400


	//   ....[2]....
        /*0088*/ 	.word	0x00001420


	//   ....[3]....
        /*008c*/ 	.word	0x00001440


	//   ....[4]....
        /*0090*/ 	.word	0x00001460


	//----- nvinfo : EIATTR_VRC_CTA_INIT_COUNT
	.align		4
.L_21:
        /*0094*/ 	.byte	0x02, 0x4a
	.zero		1
	.zero		1


	//----- nvinfo : EIATTR_EXIT_INSTR_OFFSETS
	.align		4
        /*0098*/ 	.byte	0x04, 0x1c
        /*009a*/ 	.short	(.L_23 - .L_22)


	//   ....[0]....
.L_22:
        /*009c*/ 	.word	0x00001470


	//   ....[1]....
        /*00a0*/ 	.word	0x000014c0


	//----- nvinfo : EIATTR_CRS_STACK_SIZE
	.align		4
.L_23:
        /*00a4*/ 	.byte	0x04, 0x1e
        /*00a6*/ 	.short	(.L_25 - .L_24)
.L_24:
        /*00a8*/ 	.word	0x00000000


	//----- nvinfo : EIATTR_CBANK_PARAM_SIZE
	.align		4
.L_25:
        /*00ac*/ 	.byte	0x03, 0x19
        /*00ae*/ 	.short	0x0020


	//----- nvinfo : EIATTR_PARAM_CBANK
	.align		4
        /*00b0*/ 	.byte	0x04, 0x0a
        /*00b2*/ 	.short	(.L_27 - .L_26)
	.align		4
.L_26:
        /*00b4*/ 	.word	index@(.nv.constant0._Z9sgemv_k32PfS_S_ii)
        /*00b8*/ 	.short	0x0380
        /*00ba*/ 	.short	0x0020


	//----- nvinfo : EIATTR_SW_WAR
	.align		4
.L_27:
        /*00bc*/ 	.byte	0x04, 0x36
        /*00be*/ 	.short	(.L_29 - .L_28)
.L_28:
        /*00c0*/ 	.word	0x00000008
.L_29:


//--------------------- .nv.callgraph             --------------------------
	.section	.nv.callgraph,"",@"SHT_CUDA_CALLGRAPH"
	.align	4
	.sectionentsize	8
	.align		4
        /*0000*/ 	.word	0x00000000
	.align		4
        /*0004*/ 	.word	0xffffffff
	.align		4
        /*0008*/ 	.word	0x00000000
	.align		4
        /*000c*/ 	.word	0xfffffffe
	.align		4
        /*0010*/ 	.word	0x00000000
	.align		4
        /*0014*/ 	.word	0xfffffffd
	.align		4
        /*0018*/ 	.word	0x00000000
	.align		4
        /*001c*/ 	.word	0xfffffffc


//--------------------- .text._Z9sgemv_k32PfS_S_ii --------------------------
	.section	.text._Z9sgemv_k32PfS_S_ii,"ax",@progbits
	.align	128
        .global         _Z9sgemv_k32PfS_S_ii
        .type           _Z9sgemv_k32PfS_S_ii,@function
        .size           _Z9sgemv_k32PfS_S_ii,(.L_x_8 - _Z9sgemv_k32PfS_S_ii)
        .other          _Z9sgemv_k32PfS_S_ii,@"STO_CUDA_ENTRY STV_DEFAULT"
_Z9sgemv_k32PfS_S_ii:
.text._Z9sgemv_k32PfS_S_ii:
[----:B------:R-:W-:Y:S01]  /*0000*/  LDC R1, c[0x0][0x37c] ;  /* 0x0000df00ff017b82 */ /* 0x000fe20000000800 */
[----:B------:R-:W0:Y:S01]  /*0010*/  S2R R3, SR_TID.X ;  /* 0x0000000000037919 */ /* 0x000e220000002100 */
[----:B------:R-:W1:Y:S01]  /*0020*/  LDCU UR6, c[0x0][0x39c] ;  /* 0x00007380ff0677ac */ /* 0x000e620008000800 */
[----:B------:R-:W-:Y:S01]  /*0030*/  HFMA2 R5, -RZ, RZ, 0, 0 ;  /* 0x00000000ff057431 */ /* 0x000fe200000001ff */
[----:B------:R-:W2:Y:S01]  /*0040*/  S2R R0, SR_CTAID.X ;  /* 0x0000000000007919 */ /* 0x000ea20000002500 */
[----:B------:R-:W3:Y:S01]  /*0050*/  LDCU.64 UR10, c[0x0][0x358] ;  /* 0x00006b00ff0a77ac */ /* 0x000ee20008000a00 */
[----:B-1----:R-:W-:Y:S01]  /*0060*/  UISETP.GE.AND UP0, UPT, UR6, 0x1, UPT ;  /* 0x000000010600788c */ /* 0x002fe2000bf06270 */
[----:B0-----:R-:W-:-:S08]  /*0070*/  LOP3.LUT R3, R3, 0x1f, RZ, 0xc0, !PT ;  /* 0x0000001f03037812 */ /* 0x001fd000078ec0ff */
[----:B---3--:R-:W-:Y:S05]  /*0080*/  BRA.U !UP0, `(.L_x_0) ;  /* 0x0000001108d07547 */ /* 0x008fea000b800000 */
[----:B------:R-:W-:Y:S01]  /*0090*/  UISETP.GE.U32.AND UP0, UPT, UR6, 0xe1, UPT ;  /* 0x000000e10600788c */ /* 0x000fe2000bf06070 */
[----:B------:R-:W-:Y:S01]  /*00a0*/  CS2R R4, SRZ ;  /* 0x0000000000047805 */ /* 0x000fe2000001ff00 */
[----:B------:R-:W-:-:S04]  /*00b0*/  UIADD3 UR7, UPT, UPT, UR6, 0x1f, URZ ;  /* 0x0000001f06077890 */ /* 0x000fc8000fffe0ff */
[----:B------:R-:W-:-:S04]  /*00c0*/  USHF.R.U32.HI UR4, URZ, 0x5, UR7 ;  /* 0x00000005ff047899 */ /* 0x000fc80008011607 */
[----:B------:R-:W-:Y:S01]  /*00d0*/  ULOP3.LUT UR8, UR4, 0x7, URZ, 0xc0, !UPT ;  /* 0x0000000704087892 */ /* 0x000fe2000f8ec0ff */
[----:B------:R-:W-:Y:S11]  /*00e0*/  BRA.U !UP0, `(.L_x_1) ;  /* 0x0000000d082c7547 */ /* 0x000ff6000b800000 */
[----:B------:R-:W-:Y:S01]  /*00f0*/  LOP3.LUT R2, R3, 0x80, RZ, 0xfc, !PT ;  /* 0x0000008003027812 */ /* 0x000fe200078efcff */
[----:B------:R-:W0:Y:S01]  /*0100*/  LDC.64 R8, c[0x0][0x380] ;  /* 0x0000e000ff087b82 */ /* 0x000e220000000a00 */
[----:B--2---:R-:W-:Y:S02]  /*0110*/  IMAD R6, R0, UR6, R3 ;  /* 0x0000000600067c24 */ /* 0x004fe4000f8e0203 */
[----:B------:R-:W-:-:S04]  /*0120*/  IADD3 R5, PT, PT, R2, -0x60, RZ ;  /* 0xffffffa002057810 */ /* 0x000fc80007ffe0ff */
[----:B------:R-:W-:Y:S01]  /*0130*/  ISETP.GE.AND P2, PT, R5, UR6, PT ;  /* 0x0000000605007c0c */ /* 0x000fe2000bf46270 */
[----:B------:R-:W1:Y:S08]  /*0140*/  LDC.64 R10, c[0x0][0x388] ;  /* 0x0000e200ff0a7b82 */ /* 0x000e700000000a00 */
[----:B------:R-:W2:Y:S04]  /*0150*/  LDC.64 R12, c[0x0][0x380] ;  /* 0x0000e000ff0c7b82 */ /* 0x000ea80000000a00 */
[----:B------:R-:W-:-:S02]  /*0160*/  @!P2 IADD3 R7, PT, PT, R6, 0x20, RZ ;  /* 0x000000200607a810 */ /* 0x000fc40007ffe0ff */
[----:B------:R-:W-:Y:S02]  /*0170*/  MOV R23, RZ ;  /* 0x000000ff00177202 */ /* 0x000fe40000000f00 */
[----:B------:R-:W3:Y:S01]  /*0180*/  LDC.64 R26, c[0x0][0x388] ;  /* 0x0000e200ff1a7b82 */ /* 0x000ee20000000a00 */
[----:B0-----:R-:W-:-:S06]  /*0190*/  @!P2 IMAD.WIDE.U32 R8, R7, 0x4, R8 ;  /* 0x000000040708a825 */ /* 0x001fcc00078e0008 */
[----:B------:R-:W4:Y:S01]  /*01a0*/  @!P2 LDG.E R8, desc[UR10][R8.64] ;  /* 0x0000000a0808a981 */ /* 0x000f22000c1e1900 */
[----:B-1----:R-:W-:Y:S01]  /*01b0*/  @!P2 IMAD.WIDE.U32 R10, R5, 0x4, R10 ;  /* 0x00000004050aa825 */ /* 0x002fe200078e000a */
[----:B------:R-:W0:Y:S04]  /*01c0*/  LDC.64 R28, c[0x0][0x380] ;  /* 0x0000e000ff1c7b82 */ /* 0x000e280000000a00 */
[----:B------:R-:W4:Y:S01]  /*01d0*/  @!P2 LDG.E R15, desc[UR10][R10.64] ;  /* 0x0000000a0a0fa981 */ /* 0x000f22000c1e1900 */
[----:B------:R-:W-:-:S03]  /*01e0*/  ISETP.GE.AND P0, PT, R2, UR6, PT ;  /* 0x0000000602007c0c */ /* 0x000fc6000bf06270 */
[----:B------:R-:W1:Y:S01]  /*01f0*/  LDC.64 R4, c[0x0][0x388] ;  /* 0x0000e200ff047b82 */ /* 0x000e620000000a00 */
[----:B------:R-:W-:-:S07]  /*0200*/  IADD3 R21, PT, PT, R2, -0x40, RZ ;  /* 0xffffffc002157810 */ /* 0x000fce0007ffe0ff */
[----:B------:R-:W5:Y:S02]  /*0210*/  LDC.64 R24, c[0x0][0x388] ;  /* 0x0000e200ff187b82 */ /* 0x000f640000000a00 */
[----:B------:R-:W-:-:S05]  /*0220*/  @!P0 IADD3 R17, PT, PT, R6, 0x80, RZ ;  /* 0x0000008006118810 */ /* 0x000fca0007ffe0ff */
[----:B--2---:R-:W-:Y:S02]  /*0230*/  @!P0 IMAD.WIDE.U32 R12, R17, 0x4, R12 ;  /* 0x00000004110c8825 */ /* 0x004fe400078e000c */
[----:B------:R-:W2:Y:S03]  /*0240*/  LDC.64 R16, c[0x0][0x380] ;  /* 0x0000e000ff107b82 */ /* 0x000ea60000000a00 */
[----:B------:R3:W5:Y:S01]  /*0250*/  @!P0 LDG.E R11, desc[UR10][R12.64] ;  /* 0x0000000a0c0b8981 */ /* 0x000762000c1e1900 */
[C---:B-1----:R-:W-:Y:S01]  /*0260*/  @!P0 IMAD.WIDE.U32 R4, R2.reuse, 0x4, R4 ;  /* 0x0000000402048825 */ /* 0x042fe200078e0004 */
[----:B------:R-:W-:-:S04]  /*0270*/  IADD3 R7, PT, PT, R2, -0x80, RZ ;  /* 0xffffff8002077810 */ /* 0x000fc80007ffe0ff */
[----:B------:R1:W5:Y:S01]  /*0280*/  @!P0 LDG.E R20, desc[UR10][R4.64] ;  /* 0x0000000a04148981 */ /* 0x000362000c1e1900 */
[----:B---3--:R-:W3:Y:S01]  /*0290*/  LDC.64 R12, c[0x0][0x380] ;  /* 0x0000e000ff0c7b82 */ /* 0x008ee20000000a00 */
[C---:B------:R-:W-:Y:S02]  /*02a0*/  IADD3 R19, PT, PT, R2.reuse, -0x20, RZ ;  /* 0xffffffe002137810 */ /* 0x040fe40007ffe0ff */
[----:B------:R-:W-:Y:S02]  /*02b0*/  ISETP.GE.AND P1, PT, R7, UR6, PT ;  /* 0x0000000607007c0c */ /* 0x000fe4000bf26270 */
[----:B-1----:R-:W-:-:S04]  /*02c0*/  IADD3 R5, PT, PT, R2, 0x20, RZ ;  /* 0x0000002002057810 */ /* 0x002fc80007ffe0ff */
[----:B------:R-:W-:Y:S02]  /*02d0*/  ISETP.GE.AND P4, PT, R5, UR6, PT ;  /* 0x0000000605007c0c */ /* 0x000fe4000bf86270 */
[----:B------:R-:W-:-:S05]  /*02e0*/  ISETP.GE.AND P3, PT, R19, UR6, PT ;  /* 0x0000000613007c0c */ /* 0x000fca000bf66270 */
[----:B------:R-:W-:-:S04]  /*02f0*/  @!P1 IMAD.WIDE.U32 R26, R7, 0x4, R26 ;  /* 0x00000004071a9825 */ /* 0x000fc800078e001a */
[C---:B0-----:R-:W-:Y:S01]  /*0300*/  @!P1 IMAD.WIDE.U32 R28, R6.reuse, 0x4, R28 ;  /* 0x00000004061c9825 */ /* 0x041fe200078e001c */
[----:B------:R0:W5:Y:S04]  /*0310*/  @!P1 LDG.E R4, desc[UR10][R26.64] ;  /* 0x0000000a1a049981 */ /* 0x000168000c1e1900 */
[----:B------:R1:W5:Y:S01]  /*0320*/  @!P1 LDG.E R7, desc[UR10][R28.64] ;  /* 0x0000000a1c079981 */ /* 0x000362000c1e1900 */
[----:B------:R-:W-:Y:S01]  /*0330*/  @!P3 IADD3 R18, PT, PT, R6, 0x60, RZ ;  /* 0x000000600612b810 */ /* 0x000fe20007ffe0ff */
[----:B0-----:R-:W0:Y:S01]  /*0340*/  LDC.64 R26, c[0x0][0x388] ;  /* 0x0000e200ff1a7b82 */ /* 0x001e220000000a00 */
[----:B-1----:R-:W-:-:S04]  /*0350*/  IADD3 R29, PT, PT, R2, 0x40, RZ ;  /* 0x00000040021d7810 */ /* 0x002fc80007ffe0ff */
[----:B------:R-:W-:Y:S01]  /*0360*/  ISETP.GE.AND P5, PT, R29, UR6, PT ;  /* 0x000000061d007c0c */ /* 0x000fe2000bfa6270 */
[----:B0-----:R-:W-:-:S05]  /*0370*/  @!P4 IMAD.WIDE.U32 R26, R5, 0x4, R26 ;  /* 0x00000004051ac825 */ /* 0x001fca00078e001a */
[----:B------:R-:W5:Y:S01]  /*0380*/  @!P4 LDG.E R5, desc[UR10][R26.64] ;  /* 0x0000000a1a05c981 */ /* 0x000f62000c1e1900 */
[----:B----4-:R-:W-:Y:S02]  /*0390*/  @!P2 FMUL R23, R8, R15 ;  /* 0x0000000f0817a220 */ /* 0x010fe40000400000 */
[----:B------:R-:W0:Y:S01]  /*03a0*/  LDC.64 R8, c[0x0][0x388] ;  /* 0x0000e200ff087b82 */ /* 0x000e220000000a00 */
[----:B------:R-:W-:-:S07]  /*03b0*/  ISETP.GE.AND P2, PT, R21, UR6, PT ;  /* 0x0000000615007c0c */ /* 0x000fce000bf46270 */
[----:B------:R-:W1:Y:S06]  /*03c0*/  LDC.64 R14, c[0x0][0x380] ;  /* 0x0000e000ff0e7b82 */ /* 0x000e6c0000000a00 */
[----:B------:R-:W-:-:S05]  /*03d0*/  @!P2 IADD3 R10, PT, PT, R6, 0x40, RZ ;  /* 0x00000040060aa810 */ /* 0x000fca0007ffe0ff */
[----:B--2---:R-:W-:Y:S01]  /*03e0*/  @!P2 IMAD.WIDE.U32 R16, R10, 0x4, R16 ;  /* 0x000000040a10a825 */ /* 0x004fe200078e0010 */
[----:B------:R-:W-:-:S03]  /*03f0*/  @!P4 IADD3 R10, PT, PT, R6, 0xa0, RZ ;  /* 0x000000a0060ac810 */ /* 0x000fc60007ffe0ff */
[----:B0-----:R-:W-:-:S04]  /*0400*/  @!P3 IMAD.WIDE.U32 R8, R19, 0x4, R8 ;  /* 0x000000041308b825 */ /* 0x001fc800078e0008 */
[----:B---3--:R-:W-:Y:S02]  /*0410*/  @!P4 IMAD.WIDE.U32 R12, R10, 0x4, R12 ;  /* 0x000000040a0cc825 */ /* 0x008fe400078e000c */
[----:B------:R-:W2:Y:S02]  /*0420*/  @!P3 LDG.E R9, desc[UR10][R8.64] ;  /* 0x0000000a0809b981 */ /* 0x000ea4000c1e1900 */
[----:B-1----:R-:W-:Y:S02]  /*0430*/  @!P3 IMAD.WIDE.U32 R14, R18, 0x4, R14 ;  /* 0x00000004120eb825 */ /* 0x002fe400078e000e */
[----:B------:R-:W0:Y:S02]  /*0440*/  LDC.64 R18, c[0x0][0x380] ;  /* 0x0000e000ff127b82 */ /* 0x000e240000000a00 */
[----:B-----5:R-:W-:Y:S01]  /*0450*/  @!P2 IMAD.WIDE.U32 R24, R21, 0x4, R24 ;  /* 0x000000041518a825 */ /* 0x020fe200078e0018 */
[----:B------:R1:W2:Y:S04]  /*0460*/  @!P3 LDG.E R22, desc[UR10][R14.64] ;  /* 0x0000000a0e16b981 */ /* 0x0002a8000c1e1900 */
[----:B------:R3:W4:Y:S04]  /*0470*/  @!P4 LDG.E R8, desc[UR10][R12.64] ;  /* 0x0000000a0c08c981 */ /* 0x000728000c1e1900 */
[----:B------:R-:W5:Y:S01]  /*0480*/  @!P2 LDG.E R21, desc[UR10][R16.64] ;  /* 0x0000000a1015a981 */ /* 0x000f62000c1e1900 */
[----:B-1----:R-:W1:Y:S03]  /*0490*/  LDC.64 R14, c[0x0][0x380] ;  /* 0x0000e000ff0e7b82 */ /* 0x002e660000000a00 */
[----:B------:R3:W5:Y:S05]  /*04a0*/  @!P2 LDG.E R10, desc[UR10][R24.64] ;  /* 0x0000000a180aa981 */ /* 0x00076a000c1e1900 */
[----:B---3--:R-:W3:Y:S01]  /*04b0*/  LDC.64 R12, c[0x0][0x388] ;  /* 0x0000e200ff0c7b82 */ /* 0x008ee20000000a00 */
[----:B------:R-:W-:-:S07]  /*04c0*/  IADD3 R25, PT, PT, R2, 0x60, RZ ;  /* 0x0000006002197810 */ /* 0x000fce0007ffe0ff */
[----:B------:R-:W1:Y:S01]  /*04d0*/  LDC.64 R16, c[0x0][0x388] ;  /* 0x0000e200ff107b82 */ /* 0x000e620000000a00 */
[----:B------:R-:W-:Y:S02]  /*04e0*/  ISETP.GE.AND P6, PT, R25, UR6, PT ;  /* 0x0000000619007c0c */ /* 0x000fe4000bfc6270 */
[----:B------:R-:W-:-:S05]  /*04f0*/  @!P5 IADD3 R24, PT, PT, R6, 0xc0, RZ ;  /* 0x000000c00618d810 */ /* 0x000fca0007ffe0ff */
[----:B0-----:R-:W-:-:S06]  /*0500*/  @!P5 IMAD.WIDE.U32 R18, R24, 0x4, R18 ;  /* 0x000000041812d825 */ /* 0x001fcc00078e0012 */
[----:B------:R-:W-:Y:S01]  /*0510*/  @!P6 IADD3 R24, PT, PT, R6, 0xe0, RZ ;  /* 0x000000e00618e810 */ /* 0x000fe20007ffe0ff */
[----:B------:R-:W4:Y:S01]  /*0520*/  @!P5 LDG.E R18, desc[UR10][R18.64] ;  /* 0x0000000a1212d981 */ /* 0x000f22000c1e1900 */
[----:B---3--:R-:W-:-:S04]  /*0530*/  @!P5 IMAD.WIDE.U32 R12, R29, 0x4, R12 ;  /* 0x000000041d0cd825 */ /* 0x008fc800078e000c */
[----:B-1----:R-:W-:Y:S02]  /*0540*/  @!P6 IMAD.WIDE.U32 R14, R24, 0x4, R14 ;  /* 0x00000004180ee825 */ /* 0x002fe400078e000e */
[----:B------:R-:W3:Y:S02]  /*0550*/  @!P5 LDG.E R13, desc[UR10][R12.64] ;  /* 0x0000000a0c0dd981 */ /* 0x000ee4000c1e1900 */
[----:B------:R-:W-:Y:S02]  /*0560*/  @!P6 IMAD.WIDE.U32 R16, R25, 0x4, R16 ;  /* 0x000000041910e825 */ /* 0x000fe400078e0010 */
[----:B------:R-:W3:Y:S04]  /*0570*/  @!P6 LDG.E R14, desc[UR10][R14.64] ;  /* 0x0000000a0e0ee981 */ /* 0x000ee8000c1e1900 */
[----:B------:R-:W3:Y:S01]  /*0580*/  @!P6 LDG.E R17, desc[UR10][R16.64] ;  /* 0x0000000a1011e981 */ /* 0x000ee2000c1e1900 */
[----:B------:R-:W-:-:S02]  /*0590*/  HFMA2 R24, -RZ, RZ, 0, 0 ;  /* 0x00000000ff187431 */ /* 0x000fc400000001ff */
[----:B------:R-:W-:Y:S01]  /*05a0*/  @!P1 FMUL R24, R7, R4 ;  /* 0x0000000407189220 */ /* 0x000fe20000400000 */
[----:B------:R-:W-:-:S03]  /*05b0*/  HFMA2 R7, -RZ, RZ, 0, 0 ;  /* 0x00000000ff077431 */ /* 0x000fc600000001ff */
[----:B------:R-:W-:Y:S01]  /*05c0*/  FADD R24, RZ, R24 ;  /* 0x00000018ff187221 */ /* 0x000fe20000000000 */
[----:B------:R-:W-:-:S03]  /*05d0*/  MOV R4, RZ ;  /* 0x000000ff00047202 */ /* 0x000fc60000000f00 */
[----:B------:R-:W-:Y:S01]  /*05e0*/  FADD R23, R24, R23 ;  /* 0x0000001718177221 */ /* 0x000fe20000000000 */
[----:B------:R-:W-:-:S04]  /*05f0*/  ULOP3.LUT UR9, UR4, 0x3fffff8, URZ, 0xc0, !UPT ;  /* 0x03fffff804097892 */ /* 0x000fc8000f8ec0ff */
[----:B------:R-:W-:-:S04]  /*0600*/  UIADD3 UR5, UPT, UPT, -UR9, 0x8, URZ ;  /* 0x0000000809057890 */ /* 0x000fc8000fffe1ff */
[----:B------:R-:W-:Y:S01]  /*0610*/  UISETP.NE.AND UP0, UPT, UR5, URZ, UPT ;  /* 0x000000ff0500728c */ /* 0x000fe2000bf05270 */
[----:B--2---:R-:W-:Y:S01]  /*0620*/  @!P3 FMUL R7, R22, R9 ;  /* 0x000000091607b220 */ /* 0x004fe20000400000 */
[----:B-----5:R-:W-:-:S04]  /*0630*/  @!P2 FMUL R4, R21, R10 ;  /* 0x0000000a1504a220 */ /* 0x020fc80000400000 */
[----:B------:R-:W-:Y:S01]  /*0640*/  FADD R4, R23, R4 ;  /* 0x0000000417047221 */ /* 0x000fe20000000000 */
[----:B------:R-:W-:-:S03]  /*0650*/  MOV R10, RZ ;  /* 0x000000ff000a7202 */ /* 0x000fc60000000f00 */
[----:B------:R-:W-:Y:S01]  /*0660*/  FADD R7, R4, R7 ;  /* 0x0000000704077221 */ /* 0x000fe20000000000 */
[----:B------:R-:W-:Y:S02]  /*0670*/  HFMA2 R4, -RZ, RZ, 0, 0 ;  /* 0x00000000ff047431 */ /* 0x000fe400000001ff */
[----:B------:R-:W-:-:S04]  /*0680*/  @!P0 FMUL R10, R11, R20 ;  /* 0x000000140b0a8220 */ /* 0x000fc80000400000 */
[----:B------:R-:W-:Y:S01]  /*0690*/  FADD R9, R7, R10 ;  /* 0x0000000a07097221 */ /* 0x000fe20000000000 */
[----:B----4-:R-:W-:Y:S01]  /*06a0*/  @!P4 FMUL R4, R8, R5 ;  /* 0x000000050804c220 */ /* 0x010fe20000400000 */
[----:B------:R-:W-:Y:S01]  /*06b0*/  HFMA2 R7, -RZ, RZ, 0, 0 ;  /* 0x00000000ff077431 */ /* 0x000fe200000001ff */
[----:B------:R-:W-:Y:S02]  /*06c0*/  MOV R5, RZ ;  /* 0x000000ff00057202 */ /* 0x000fe40000000f00 */
[----:B------:R-:W-:Y:S01]  /*06d0*/  FADD R4, R9, R4 ;  /* 0x0000000409047221 */ /* 0x000fe20000000000 */
[----:B---3--:R-:W-:-:S04]  /*06e0*/  @!P5 FMUL R5, R18, R13 ;  /* 0x0000000d1205d220 */ /* 0x008fc80000400000 */
[----:B------:R-:W-:Y:S01]  /*06f0*/  FADD R8, R4, R5 ;  /* 0x0000000504087221 */ /* 0x000fe20000000000 */
[----:B------:R-:W-:Y:S01]  /*0700*/  @!P6 FMUL R7, R14, R17 ;  /* 0x000000110e07e220 */ /* 0x000fe20000400000 */
[----:B------:R-:W-:-:S03]  /*0710*/  MOV R4, UR9 ;  /* 0x0000000900047c02 */ /* 0x000fc60008000f00 */
[----:B------:R-:W-:Y:S01]  /*0720*/  FADD R5, R8, R7 ;  /* 0x0000000708057221 */ /* 0x000fe20000000000 */
[----:B------:R-:W-:Y:S06]  /*0730*/  BRA.U !UP0, `(.L_x_1) ;  /* 0x0000000508987547 */ /* 0x000fec000b800000 */
[----:B------:R-:W-:Y:S01]  /*0740*/  IADD3 R2, PT, PT, R2, 0x100, RZ ;  /* 0x0000010002027810 */ /* 0x000fe20007ffe0ff */
[----:B------:R-:W0:Y:S01]  /*0750*/  LDCU UR6, c[0x0][0x39c] ;  /* 0x00007380ff0677ac */ /* 0x000e220008000800 */
[----:B------:R-:W-:-:S07]  /*0760*/  IADD3 R6, PT, PT, R6, 0x100, RZ ;  /* 0x0000010006067810 */ /* 0x000fce0007ffe0ff */
.L_x_2:
[----:B------:R-:W1:Y:S01]  /*0770*/  LDC.64 R16, c[0x0][0x388] ;  /* 0x0000e200ff107b82 */ /* 0x000e620000000a00 */
[----:B------:R-:W-:-:S04]  /*0780*/  IADD3 R7, PT, PT, R2, -0x80, RZ ;  /* 0xffffff8002077810 */ /* 0x000fc80007ffe0ff */
[----:B0-----:R-:W-:-:S03]  /*0790*/  ISETP.GE.AND P3, PT, R7, UR6, PT ;  /* 0x0000000607007c0c */ /* 0x001fc6000bf66270 */
[----:B------:R-:W0:Y:S01]  /*07a0*/  LDC.64 R14, c[0x0][0x380] ;  /* 0x0000e000ff0e7b82 */ /* 0x000e220000000a00 */
[----:B------:R-:W-:-:S07]  /*07b0*/  IADD3 R9, PT, PT, R2, -0x40, RZ ;  /* 0xffffffc002097810 */ /* 0x000fce0007ffe0ff */
[----:B------:R-:W2:Y:S02]  /*07c0*/  LDC.64 R12, c[0x0][0x380] ;  /* 0x0000e000ff0c7b82 */ /* 0x000ea40000000a00 */
[----:B-1----:R-:W-:-:S06]  /*07d0*/  @!P3 IMAD.WIDE.U32 R16, R7, 0x4, R16 ;  /* 0x000000040710b825 */ /* 0x002fcc00078e0010 */
[----:B------:R-:W1:Y:S01]  /*07e0*/  LDC.64 R26, c[0x0][0x388] ;  /* 0x0000e200ff1a7b82 */ /* 0x000e620000000a00 */
[----:B------:R-:W3:Y:S01]  /*07f0*/  @!P3 LDG.E R10, desc[UR10][R16.64] ;  /* 0x0000000a100ab981 */ /* 0x000ee2000c1e1900 */
[----:B0-----:R-:W-:Y:S01]  /*0800*/  @!P3 IMAD.WIDE.U32 R14, R6, 0x4, R14 ;  /* 0x00000004060eb825 */ /* 0x001fe200078e000e */
[----:B------:R-:W-:-:S05]  /*0810*/  IADD3 R23, PT, PT, R2, -0x60, RZ ;  /* 0xffffffa002177810 */ /* 0x000fca0007ffe0ff */
[----:B------:R-:W0:Y:S01]  /*0820*/  LDC.64 R20, c[0x0][0x388] ;  /* 0x0000e200ff147b82 */ /* 0x000e220000000a00 */
[----:B------:R4:W3:Y:S01]  /*0830*/  @!P3 LDG.E R11, desc[UR10][R14.64] ;  /* 0x0000000a0e0bb981 */ /* 0x0008e2000c1e1900 */
[----:B------:R-:W-:Y:S02]  /*0840*/  ISETP.GE.AND P1, PT, R9, UR6, PT ;  /* 0x0000000609007c0c */ /* 0x000fe4000bf26270 */
[----:B------:R-:W-:-:S04]  /*0850*/  ISETP.GE.AND P2, PT, R23, UR6, PT ;  /* 0x0000000617007c0c */ /* 0x000fc8000bf46270 */
[----:B------:R-:W5:Y:S01]  /*0860*/  LDC.64 R24, c[0x0][0x380] ;  /* 0x0000e000ff187b82 */ /* 0x000f620000000a00 */
[----:B------:R-:W-:-:S07]  /*0870*/  MOV R8, RZ ;  /* 0x000000ff00087202 */ /* 0x000fce0000000f00 */
[----:B------:R-:W5:Y:S01]  /*0880*/  LDC.64 R18, c[0x0][0x380] ;  /* 0x0000e000ff127b82 */ /* 0x000f620000000a00 */
[----:B----4-:R-:W-:-:S05]  /*0890*/  @!P1 IADD3 R15, PT, PT, R6, 0x40, RZ ;  /* 0x00000040060f9810 */ /* 0x010fca0007ffe0ff */
[----:B--2---:R-:W-:Y:S01]  /*08a0*/  @!P1 IMAD.WIDE.U32 R12, R15, 0x4, R12 ;  /* 0x000000040f0c9825 */ /* 0x004fe200078e000c */
[----:B------:R-:W-:Y:S01]  /*08b0*/  IADD3 R7, PT, PT, R2, -0x20, RZ ;  /* 0xffffffe002077810 */ /* 0x000fe20007ffe0ff */
[----:B------:R-:W2:Y:S03]  /*08c0*/  LDC.64 R14, c[0x0][0x380] ;  /* 0x0000e000ff0e7b82 */ /* 0x000ea60000000a00 */
[----:B------:R4:W2:Y:S01]  /*08d0*/  @!P1 LDG.E R22, desc[UR10][R12.64] ;  /* 0x0000000a0c169981 */ /* 0x0008a2000c1e1900 */
[----:B------:R-:W-:Y:S01]  /*08e0*/  ISETP.GE.AND P0, PT, R7, UR6, PT ;  /* 0x0000000607007c0c */ /* 0x000fe2000bf06270 */
[----:B-1----:R-:W-:Y:S01]  /*08f0*/  @!P2 IMAD.WIDE.U32 R26, R23, 0x4, R26 ;  /* 0x00000004171aa825 */ /* 0x002fe200078e001a */
[C---:B------:R-:W-:Y:S02]  /*0900*/  @!P2 IADD3 R17, PT, PT, R6.reuse, 0x20, RZ ;  /* 0x000000200611a810 */ /* 0x040fe40007ffe0ff */
[----:B------:R-:W1:Y:S02]  /*0910*/  LDC.64 R28, c[0x0][0x380] ;  /* 0x0000e000ff1c7b82 */ /* 0x000e640000000a00 */
[----:B------:R5:W2:Y:S06]  /*0920*/  @!P2 LDG.E R23, desc[UR10][R26.64] ;  /* 0x0000000a1a17a981 */ /* 0x000aac000c1e1900 */
[----:B----4-:R-:W4:Y:S01]  /*0930*/  LDC.64 R12, c[0x0][0x388] ;  /* 0x0000e200ff0c7b82 */ /* 0x010f220000000a00 */
[----:B0-----:R-:W-:Y:S01]  /*0940*/  @!P1 IMAD.WIDE.U32 R20, R9, 0x4, R20 ;  /* 0x0000000409149825 */ /* 0x001fe200078e0014 */
[----:B------:R-:W-:-:S06]  /*0950*/  @!P0 IADD3 R9, PT, PT, R6, 0x60, RZ ;  /* 0x0000006006098810 */ /* 0x000fcc0007ffe0ff */
[----:B-----5:R-:W0:Y:S01]  /*0960*/  LDC.64 R26, c[0x0][0x388] ;  /* 0x0000e200ff1a7b82 */ /* 0x020e220000000a00 */
[----:B------:R-:W-:Y:S01]  /*0970*/  @!P2 IMAD.WIDE.U32 R24, R17, 0x4, R24 ;  /* 0x000000041118a825 */ /* 0x000fe200078e0018 */
[C---:B------:R-:W-:Y:S01]  /*0980*/  IADD3 R17, PT, PT, R2.reuse, 0x20, RZ ;  /* 0x0000002002117810 */ /* 0x040fe20007ffe0ff */
[----:B------:R-:W5:Y:S02]  /*0990*/  @!P1 LDG.E R21, desc[UR10][R20.64] ;  /* 0x0000000a14159981 */ /* 0x000f64000c1e1900 */
[----:B------:R-:W-:Y:S01]  /*09a0*/  @!P0 IMAD.WIDE.U32 R18, R9, 0x4, R18 ;  /* 0x0000000409128825 */ /* 0x000fe200078e0012 */
[----:B------:R-:W-:Y:S01]  /*09b0*/  ISETP.GE.AND P4, PT, R17, UR6, PT ;  /* 0x0000000611007c0c */ /* 0x000fe2000bf86270 */
[----:B------:R1:W5:Y:S04]  /*09c0*/  @!P2 LDG.E R24, desc[UR10][R24.64] ;  /* 0x0000000a1818a981 */ /* 0x000368000c1e1900 */
[----:B------:R1:W5:Y:S02]  /*09d0*/  @!P0 LDG.E R20, desc[UR10][R18.64] ;  /* 0x0000000a12148981 */ /* 0x000364000c1e1900 */
[----:B-1----:R-:W-:-:S02]  /*09e0*/  IADD3 R25, PT, PT, R2, 0x60, RZ ;  /* 0x0000006002197810 */ /* 0x002fc40007ffe0ff */
[----:B------:R-:W-:-:S04]  /*09f0*/  IADD3 R19, PT, PT, R2, 0x40, RZ ;  /* 0x0000004002137810 */ /* 0x000fc80007ffe0ff */
[----:B0-----:R-:W-:Y:S02]  /*0a00*/  @!P4 IMAD.WIDE.U32 R26, R17, 0x4, R26 ;  /* 0x00000004111ac825 */ /* 0x001fe400078e001a */
[----:B------:R-:W0:Y:S01]  /*0a10*/  LDC.64 R16, c[0x0][0x380] ;  /* 0x0000e000ff107b82 */ /* 0x000e220000000a00 */
[----:B------:R-:W-:Y:S02]  /*0a20*/  ISETP.GE.AND P5, PT, R19, UR6, PT ;  /* 0x0000000613007c0c */ /* 0x000fe4000bfa6270 */
[----:B------:R-:W-:Y:S01]  /*0a30*/  ISETP.GE.AND P6, PT, R25, UR6, PT ;  /* 0x0000000619007c0c */ /* 0x000fe2000bfc6270 */
[----:B------:R-:W5:Y:S10]  /*0a40*/  @!P4 LDG.E R26, desc[UR10][R26.64] ;  /* 0x0000000a1a1ac981 */ /* 0x000f74000c1e1900 */
[----:B------:R-:W-:Y:S01]  /*0a50*/  @!P5 IADD3 R18, PT, PT, R6, 0xc0, RZ ;  /* 0x000000c00612d810 */ /* 0x000fe20007ffe0ff */
[----:B---3--:R-:W-:-:S02]  /*0a60*/  @!P3 FMUL R8, R11, R10 ;  /* 0x0000000a0b08b220 */ /* 0x008fc40000400000 */
[----:B------:R-:W1:Y:S01]  /*0a70*/  LDC.64 R10, c[0x0][0x388] ;  /* 0x0000e200ff0a7b82 */ /* 0x000e620000000a00 */
[----:B------:R-:W-:-:S13]  /*0a80*/  ISETP.GE.AND P3, PT, R2, UR6, PT ;  /* 0x0000000602007c0c */ /* 0x000fda000bf66270 */
[----:B------:R-:W-:Y:S01]  /*0a90*/  @!P3 IADD3 R9, PT, PT, R6, 0x80, RZ ;  /* 0x000000800609b810 */ /* 0x000fe20007ffe0ff */
[----:B----4-:R-:W-:-:S04]  /*0aa0*/  @!P3 IMAD.WIDE.U32 R12, R2, 0x4, R12 ;  /* 0x00000004020cb825 */ /* 0x010fc800078e000c */
[----:B--2---:R-:W-:Y:S02]  /*0ab0*/  @!P3 IMAD.WIDE.U32 R14, R9, 0x4, R14 ;  /* 0x00000004090eb825 */ /* 0x004fe400078e000e */
[----:B------:R2:W3:Y:S02]  /*0ac0*/  @!P3 LDG.E R9, desc[UR10][R12.64] ;  /* 0x0000000a0c09b981 */ /* 0x0004e4000c1e1900 */
[----:B-1----:R-:W-:-:S06]  /*0ad0*/  @!P0 IMAD.WIDE.U32 R10, R7, 0x4, R10 ;  /* 0x00000004070a8825 */ /* 0x002fcc00078e000a */
[----:B------:R-:W4:Y:S01]  /*0ae0*/  @!P0 LDG.E R11, desc[UR10][R10.64] ;  /* 0x0000000a0a0b8981 */ /* 0x000f22000c1e1900 */
[----:B--2---:R-:W1:Y:S03]  /*0af0*/  LDC.64 R12, c[0x0][0x380] ;  /* 0x0000e000ff0c7b82 */ /* 0x004e660000000a00 */
[----:B------:R2:W3:Y:S05]  /*0b00*/  @!P3 LDG.E R10, desc[UR10][R14.64] ;  /* 0x0000000a0e0ab981 */ /* 0x0004ea000c1e1900 */
[----:B--2---:R-:W2:Y:S01]  /*0b10*/  LDC.64 R14, c[0x0][0x388] ;  /* 0x0000e200ff0e7b82 */ /* 0x004ea20000000a00 */
[----:B-1----:R-:W-:Y:S01]  /*0b20*/  @!P5 IMAD.WIDE.U32 R12, R18, 0x4, R12 ;  /* 0x00000004120cd825 */ /* 0x002fe200078e000c */
[----:B------:R-:W-:-:S05]  /*0b30*/  @!P6 IADD3 R18, PT, PT, R6, 0xe0, RZ ;  /* 0x000000e00612e810 */ /* 0x000fca0007ffe0ff */
[----:B0-----:R-:W-:Y:S01]  /*0b40*/  @!P6 IMAD.WIDE.U32 R16, R18, 0x4, R16 ;  /* 0x000000041210e825 */ /* 0x001fe200078e0010 */
[----:B------:R-:W-:Y:S01]  /*0b50*/  @!P4 IADD3 R7, PT, PT, R6, 0xa0, RZ ;  /* 0x000000a00607c810 */ /* 0x000fe20007ffe0ff */
[----:B------:R0:W3:Y:S02]  /*0b60*/  @!P5 LDG.E R12, desc[UR10][R12.64] ;  /* 0x0000000a0c0cd981 */ /* 0x0000e4000c1e1900 */
[----:B--2---:R-:W-:Y:S02]  /*0b70*/  @!P5 IMAD.WIDE.U32 R14, R19, 0x4, R14 ;  /* 0x00000004130ed825 */ /* 0x004fe400078e000e */
[----:B------:R-:W2:Y:S01]  /*0b80*/  @!P6 LDG.E R16, desc[UR10][R16.64] ;  /* 0x0000000a1010e981 */ /* 0x000ea2000c1e1900 */
[----:B------:R-:W1:Y:S01]  /*0b90*/  LDC.64 R18, c[0x0][0x388] ;  /* 0x0000e200ff127b82 */ /* 0x000e620000000a00 */
[----:B------:R-:W-:Y:S02]  /*0ba0*/  @!P4 IMAD.WIDE.U32 R28, R7, 0x4, R28 ;  /* 0x00000004071cc825 */ /* 0x000fe400078e001c */
[----:B------:R4:W2:Y:S04]  /*0bb0*/  @!P5 LDG.E R15, desc[UR10][R14.64] ;  /* 0x0000000a0e0fd981 */ /* 0x0008a8000c1e1900 */
[----:B------:R-:W2:Y:S01]  /*0bc0*/  @!P4 LDG.E R7, desc[UR10][R28.64] ;  /* 0x0000000a1c07c981 */ /* 0x000ea2000c1e1900 */
[----:B-1----:R-:W-:-:S06]  /*0bd0*/  @!P6 IMAD.WIDE.U32 R18, R25, 0x4, R18 ;  /* 0x000000041912e825 */ /* 0x002fcc00078e0012 */
[----:B------:R-:W2:Y:S01]  /*0be0*/  @!P6 LDG.E R19, desc[UR10][R18.64] ;  /* 0x0000000a1213e981 */ /* 0x000ea2000c1e1900 */
[----:B------:R-:W-:Y:S02]  /*0bf0*/  HFMA2 R25, -RZ, RZ, 0, 0 ;  /* 0x00000000ff197431 */ /* 0x000fe400000001ff */
[----:B------:R-:W-:Y:S01]  /*0c00*/  FADD R8, R8, R5 ;  /* 0x0000000508087221 */ /* 0x000fe20000000000 */
[----:B-----5:R-:W-:Y:S01]  /*0c10*/  @!P2 FMUL R25, R24, R23 ;  /* 0x000000171819a220 */ /* 0x020fe20000400000 */
[----:B------:R-:W-:-:S03]  /*0c20*/  MOV R5, RZ ;  /* 0x000000ff00057202 */ /* 0x000fc60000000f00 */
[----:B------:R-:W-:Y:S01]  /*0c30*/  FADD R24, R8, R25 ;  /* 0x0000001908187221 */ /* 0x000fe20000000000 */
[----:B------:R-:W-:Y:S02]  /*0c40*/  HFMA2 R8, -RZ, RZ, 0, 0 ;  /* 0x00000000ff087431 */ /* 0x000fe400000001ff */
[----:B------:R-:W-:-:S04]  /*0c50*/  @!P1 FMUL R5, R22, R21 ;  /* 0x0000001516059220 */ /* 0x000fc80000400000 */
[----:B0-----:R-:W-:Y:S01]  /*0c60*/  FADD R13, R24, R5 ;  /* 0x00000005180d7221 */ /* 0x001fe20000000000 */
[----:B------:R-:W-:Y:S01]  /*0c70*/  MOV R5, RZ ;  /* 0x000000ff00057202 */ /* 0x000fe20000000f00 */
[----:B------:R-:W-:-:S04]  /*0c80*/  UIADD3 UR5, UPT, UPT, UR5, 0x8, URZ ;  /* 0x0000000805057890 */ /* 0x000fc8000fffe0ff */
[----:B------:R-:W-:Y:S01]  /*0c90*/  UISETP.NE.AND UP0, UPT, UR5, URZ, UPT ;  /* 0x000000ff0500728c */ /* 0x000fe2000bf05270 */
[----:B------:R-:W-:Y:S02]  /*0ca0*/  IADD3 R6, PT, PT, R6, 0x100, RZ ;  /* 0x0000010006067810 */ /* 0x000fe40007ffe0ff */
[----:B------:R-:W-:Y:S01]  /*0cb0*/  IADD3 R2, PT, PT, R2, 0x100, RZ ;  /* 0x0000010002027810 */ /* 0x000fe20007ffe0ff */
[----:B----4-:R-:W-:-:S04]  /*0cc0*/  @!P0 FMUL R8, R20, R11 ;  /* 0x0000000b14088220 */ /* 0x010fc80000400000 */
[----:B------:R-:W-:Y:S01]  /*0cd0*/  FADD R14, R13, R8 ;  /* 0x000000080d0e7221 */ /* 0x000fe20000000000 */
[----:B------:R-:W-:Y:S02]  /*0ce0*/  HFMA2 R8, -RZ, RZ, 0, 0 ;  /* 0x00000000ff087431 */ /* 0x000fe400000001ff */
[----:B---3--:R-:W-:-:S04]  /*0cf0*/  @!P3 FMUL R5, R10, R9 ;  /* 0x000000090a05b220 */ /* 0x008fc80000400000 */
[----:B------:R-:W-:Y:S01]  /*0d00*/  FADD R9, R14, R5 ;  /* 0x000000050e097221 */ /* 0x000fe20000000000 */
[----:B------:R-:W-:Y:S01]  /*0d10*/  MOV R5, RZ ;  /* 0x000000ff00057202 */ /* 0x000fe20000000f00 */
[----:B--2---:R-:W-:Y:S01]  /*0d20*/  @!P5 FMUL R5, R12, R15 ;  /* 0x0000000f0c05d220 */ /* 0x004fe20000400000 */
[----:B------:R-:W-:Y:S01]  /*0d30*/  @!P4 FMUL R8, R7, R26 ;  /* 0x0000001a0708c220 */ /* 0x000fe20000400000 */
[----:B------:R-:W-:-:S03]  /*0d40*/  HFMA2 R7, -RZ, RZ, 0, 0 ;  /* 0x00000000ff077431 */ /* 0x000fc600000001ff */
[----:B------:R-:W-:-:S04]  /*0d50*/  FADD R8, R9, R8 ;  /* 0x0000000809087221 */ /* 0x000fc80000000000 */
[----:B------:R-:W-:Y:S01]  /*0d60*/  FADD R8, R8, R5 ;  /* 0x0000000508087221 */ /* 0x000fe20000000000 */
[----:B------:R-:W-:-:S04]  /*0d70*/  @!P6 FMUL R7, R16, R19 ;  /* 0x000000131007e220 */ /* 0x000fc80000400000 */
[----:B------:R-:W-:Y:S01]  /*0d80*/  FADD R5, R8, R7 ;  /* 0x0000000708057221 */ /* 0x000fe20000000000 */
[----:B------:R-:W-:Y:S06]  /*0d90*/  BRA.U UP0, `(.L_x_2) ;  /* 0xfffffff900747547 */ /* 0x000fec000b83ffff */
.L_x_1:
[----:B------:R-:W-:-:S09]  /*0da0*/  UISETP.NE.AND UP0, UPT, UR8, URZ, UPT ;  /* 0x000000ff0800728c */ /* 0x000fd2000bf05270 */
[----:B------:R-:W-:Y:S05]  /*0db0*/  BRA.U !UP0, `(.L_x_0) ;  /* 0x0000000508847547 */ /* 0x000fea000b800000 */
[----:B------:R-:W-:Y:S02]  /*0dc0*/  UISETP.GE.U32.AND UP0, UPT, UR8, 0x4, UPT ;  /* 0x000000040800788c */ /* 0x000fe4000bf06070 */
[----:B------:R-:W-:-:S07]  /*0dd0*/  ULOP3.LUT UP1, UR4, UR4, 0x3, URZ, 0xc0, !UPT ;  /* 0x0000000304047892 */ /* 0x000fce000f82c0ff */
[----:B------:R-:W-:Y:S05]  /*0de0*/  BRA.U !UP0, `(.L_x_3) ;  /* 0x0000000108c47547 */ /* 0x000fea000b800000 */
[----:B------:R-:W0:Y:S01]  /*0df0*/  LDC.64 R20, c[0x0][0x380] ;  /* 0x0000e000ff147b82 */ /* 0x000e220000000a00 */
[----:B------:R-:W-:-:S04]  /*0e00*/  LEA R2, R4, R3, 0x5 ;  /* 0x0000000304027211 */ /* 0x000fc800078e28ff */
[C---:B------:R-:W-:Y:S02]  /*0e10*/  ISETP.GE.AND P0, PT, R2.reuse, UR6, PT ;  /* 0x0000000602007c0c */ /* 0x040fe4000bf06270 */
[C---:B------:R-:W-:Y:S01]  /*0e20*/  IADD3 R27, PT, PT, R2.reuse, 0x20, RZ ;  /* 0x00000020021b7810 */ /* 0x040fe20007ffe0ff */
[----:B------:R-:W1:Y:S01]  /*0e30*/  LDC.64 R18, c[0x0][0x388] ;  /* 0x0000e200ff127b82 */ /* 0x000e620000000a00 */
[C---:B------:R-:W-:Y:S02]  /*0e40*/  IADD3 R23, PT, PT, R2.reuse, 0x40, RZ ;  /* 0x0000004002177810 */ /* 0x040fe40007ffe0ff */
[----:B------:R-:W-:Y:S02]  /*0e50*/  ISETP.GE.AND P1, PT, R27, UR6, PT ;  /* 0x000000061b007c0c */ /* 0x000fe4000bf26270 */
[----:B------:R-:W-:Y:S02]  /*0e60*/  IADD3 R25, PT, PT, R2, 0x60, RZ ;  /* 0x0000006002197810 */ /* 0x000fe40007ffe0ff */
[----:B------:R-:W-:Y:S01]  /*0e70*/  ISETP.GE.AND P2, PT, R23, UR6, PT ;  /* 0x0000000617007c0c */ /* 0x000fe2000bf46270 */
[----:B------:R-:W3:Y:S01]  /*0e80*/  LDC.64 R6, c[0x0][0x388] ;  /* 0x0000e200ff067b82 */ /* 0x000ee20000000a00 */
[----:B------:R-:W-:Y:S01]  /*0e90*/  ISETP.GE.AND P3, PT, R25, UR6, PT ;  /* 0x0000000619007c0c */ /* 0x000fe2000bf66270 */
[----:B--2---:R-:W-:-:S06]  /*0ea0*/  @!P0 IMAD R29, R0, UR6, R2 ;  /* 0x00000006001d8c24 */ /* 0x004fcc000f8e0202 */
[----:B------:R-:W2:Y:S01]  /*0eb0*/  LDC.64 R10, c[0x0][0x380] ;  /* 0x0000e000ff0a7b82 */ /* 0x000ea20000000a00 */
[----:B0-----:R-:W-:-:S04]  /*0ec0*/  @!P0 IMAD.WIDE.U32 R20, R29, 0x4, R20 ;  /* 0x000000041d148825 */ /* 0x001fc800078e0014 */
[----:B------:R-:W-:Y:S02]  /*0ed0*/  @!P1 IMAD R29, R0, UR6, R27 ;  /* 0x00000006001d9c24 */ /* 0x000fe4000f8e021b */
[----:B------:R-:W4:Y:S01]  /*0ee0*/  @!P0 LDG.E R20, desc[UR10][R20.64] ;  /* 0x0000000a14148981 */ /* 0x000f22000c1e1900 */
[----:B------:R-:W0:Y:S01]  /*0ef0*/  LDC.64 R14, c[0x0][0x380] ;  /* 0x0000e000ff0e7b82 */ /* 0x000e220000000a00 */
[----:B-1----:R-:W-:-:S06]  /*0f00*/  @!P0 IMAD.WIDE.U32 R18, R2, 0x4, R18 ;  /* 0x0000000402128825 */ /* 0x002fcc00078e0012 */
[----:B------:R-:W4:Y:S01]  /*0f10*/  @!P0 LDG.E R19, desc[UR10][R18.64] ;  /* 0x0000000a12138981 */ /* 0x000f22000c1e1900 */
[----:B------:R-:W1:Y:S08]  /*0f20*/  LDC.64 R8, c[0x0][0x388] ;  /* 0x0000e200ff087b82 */ /* 0x000e700000000a00 */
[----:B------:R-:W5:Y:S08]  /*0f30*/  LDC.64 R12, c[0x0][0x380] ;  /* 0x0000e000ff0c7b82 */ /* 0x000f700000000a00 */
[----:B------:R-:W5:Y:S01]  /*0f40*/  LDC.64 R16, c[0x0][0x388] ;  /* 0x0000e200ff107b82 */ /* 0x000f620000000a00 */
[----:B---3--:R-:W-:-:S04]  /*0f50*/  @!P1 IMAD.WIDE.U32 R6, R27, 0x4, R6 ;  /* 0x000000041b069825 */ /* 0x008fc800078e0006 */
[----:B--2---:R-:W-:Y:S02]  /*0f60*/  @!P1 IMAD.WIDE.U32 R10, R29, 0x4, R10 ;  /* 0x000000041d0a9825 */ /* 0x004fe400078e000a */
[----:B------:R2:W3:Y:S02]  /*0f70*/  @!P1 LDG.E R7, desc[UR10][R6.64] ;  /* 0x0000000a06079981 */ /* 0x0004e4000c1e1900 */
[C---:B------:R-:W-:Y:S02]  /*0f80*/  @!P2 IMAD R27, R0.reuse, UR6, R23 ;  /* 0x00000006001bac24 */ /* 0x040fe4000f8e0217 */
[----:B------:R-:W-:Y:S01]  /*0f90*/  @!P3 IMAD R29, R0, UR6, R25 ;  /* 0x00000006001dbc24 */ /* 0x000fe2000f8e0219 */
[----:B------:R4:W3:Y:S01]  /*0fa0*/  @!P1 LDG.E R10, desc[UR10][R10.64] ;  /* 0x0000000a0a0a9981 */ /* 0x0008e2000c1e1900 */
[----:B0-----:R-:W-:-:S04]  /*0fb0*/  @!P2 IMAD.WIDE.U32 R14, R27, 0x4, R14 ;  /* 0x000000041b0ea825 */ /* 0x001fc800078e000e */
[----:B-1----:R-:W-:Y:S02]  /*0fc0*/  @!P2 IMAD.WIDE.U32 R8, R23, 0x4, R8 ;  /* 0x000000041708a825 */ /* 0x002fe400078e0008 */
[----:B------:R-:W3:Y:S02]  /*0fd0*/  @!P2 LDG.E R14, desc[UR10][R14.64] ;  /* 0x0000000a0e0ea981 */ /* 0x000ee4000c1e1900 */
[----:B-----5:R-:W-:Y:S02]  /*0fe0*/  @!P3 IMAD.WIDE.U32 R12, R29, 0x4, R12 ;  /* 0x000000041d0cb825 */ /* 0x020fe400078e000c */
[----:B------:R-:W5:Y:S02]  /*0ff0*/  @!P2 LDG.E R9, desc[UR10][R8.64] ;  /* 0x0000000a0809a981 */ /* 0x000f64000c1e1900 */
[----:B------:R-:W-:Y:S02]  /*1000*/  @!P3 IMAD.WIDE.U32 R16, R25, 0x4, R16 ;  /* 0x000000041910b825 */ /* 0x000fe400078e0010 */
[----:B------:R-:W5:Y:S04]  /*1010*/  @!P3 LDG.E R12, desc[UR10][R12.64] ;  /* 0x0000000a0c0cb981 */ /* 0x000f68000c1e1900 */
[----:B------:R-:W5:Y:S01]  /*1020*/  @!P3 LDG.E R17, desc[UR10][R16.64] ;  /* 0x0000000a1011b981 */ /* 0x000f62000c1e1900 */
[----:B--2---:R-:W-:Y:S01]  /*1030*/  HFMA2 R6, -RZ, RZ, 0, 0 ;  /* 0x00000000ff067431 */ /* 0x004fe200000001ff */
[----:B------:R-:W-:-:S02]  /*1040*/  MOV R2, RZ ;  /* 0x000000ff00027202 */ /* 0x000fc40000000f00 */
[----:B------:R-:W-:Y:S01]  /*1050*/  IADD3 R4, PT, PT, R4, 0x4, RZ ;  /* 0x0000000404047810 */ /* 0x000fe20007ffe0ff */
[----:B----4-:R-:W-:-:S04]  /*1060*/  @!P0 FMUL R2, R20, R19 ;  /* 0x0000001314028220 */ /* 0x010fc80000400000 */
[----:B------:R-:W-:Y:S01]  /*1070*/  FADD R11, R5, R2 ;  /* 0x00000002050b7221 */ /* 0x000fe20000000000 */
[----:B------:R-:W-:Y:S01]  /*1080*/  HFMA2 R5, -RZ, RZ, 0, 0 ;  /* 0x00000000ff057431 */ /* 0x000fe200000001ff */
[----:B------:R-:W-:Y:S01]  /*1090*/  MOV R2, RZ ;  /* 0x000000ff00027202 */ /* 0x000fe20000000f00 */
[----:B---3--:R-:W-:-:S04]  /*10a0*/  @!P1 FMUL R6, R10, R7 ;  /* 0x000000070a069220 */ /* 0x008fc80000400000 */
[----:B------:R-:W-:Y:S01]  /*10b0*/  FADD R11, R11, R6 ;  /* 0x000000060b0b7221 */ /* 0x000fe20000000000 */
[----:B-----5:R-:W-:-:S04]  /*10c0*/  @!P2 FMUL R2, R14, R9 ;  /* 0x000000090e02a220 */ /* 0x020fc80000400000 */
[----:B------:R-:W-:Y:S01]  /*10d0*/  FADD R2, R11, R2 ;  /* 0x000000020b027221 */ /* 0x000fe20000000000 */
[----:B------:R-:W-:-:S04]  /*10e0*/  @!P3 FMUL R5, R12, R17 ;  /* 0x000000110c05b220 */ /* 0x000fc80000400000 */
[----:B------:R-:W-:-:S07]  /*10f0*/  FADD R5, R2, R5 ;  /* 0x0000000502057221 */ /* 0x000fce0000000000 */
.L_x_3:
[----:B------:R-:W-:Y:S05]  /*1100*/  BRA.U !UP1, `(.L_x_0) ;  /* 0x0000000109b07547 */ /* 0x000fea000b800000 */
[----:B------:R-:W-:Y:S02]  /*1110*/  UISETP.NE.AND UP0, UPT, UR4, 0x1, UPT ;  /* 0x000000010400788c */ /* 0x000fe4000bf05270 */
[----:B------:R-:W-:-:S07]  /*1120*/  ULOP3.LUT UP1, URZ, UR7, 0x20, URZ, 0xc0, !UPT ;  /* 0x0000002007ff7892 */ /* 0x000fce000f82c0ff */
[----:B------:R-:W-:Y:S05]  /*1130*/  BRA.U !UP0, `(.L_x_4) ;  /* 0x0000000108647547 */ /* 0x000fea000b800000 */
[----:B------:R-:W0:Y:S01]  /*1140*/  LDC.64 R10, c[0x0][0x380] ;  /* 0x0000e000ff0a7b82 */ /* 0x000e220000000a00 */
[----:B------:R-:W-:-:S04]  /*1150*/  LEA R19, R4, R3, 0x5 ;  /* 0x0000000304137211 */ /* 0x000fc800078e28ff */
[C---:B------:R-:W-:Y:S02]  /*1160*/  ISETP.GE.AND P0, PT, R19.reuse, UR6, PT ;  /* 0x0000000613007c0c */ /* 0x040fe4000bf06270 */
[----:B------:R-:W-:Y:S01]  /*1170*/  IADD3 R17, PT, PT, R19, 0x20, RZ ;  /* 0x0000002013117810 */ /* 0x000fe20007ffe0ff */
[----:B------:R-:W1:Y:S03]  /*1180*/  LDC.64 R12, c[0x0][0x388] ;  /* 0x0000e200ff0c7b82 */ /* 0x000e660000000a00 */
[----:B------:R-:W-:-:S05]  /*1190*/  ISETP.GE.AND P1, PT, R17, UR6, PT ;  /* 0x0000000611007c0c */ /* 0x000fca000bf26270 */
[----:B------:R-:W3:Y:S02]  /*11a0*/  LDC.64 R8, c[0x0][0x380] ;  /* 0x0000e000ff087b82 */ /* 0x000ee40000000a00 */
[----:B--2---:R-:W-:-:S06]  /*11b0*/  @!P0 IMAD R15, R0, UR6, R19 ;  /* 0x00000006000f8c24 */ /* 0x004fcc000f8e0213 */
[----:B------:R-:W2:Y:S01]  /*11c0*/  LDC.64 R6, c[0x0][0x388] ;  /* 0x0000e200ff067b82 */ /* 0x000ea20000000a00 */
[----:B0-----:R-:W-:-:S04]  /*11d0*/  @!P0 IMAD.WIDE.U32 R10, R15, 0x4, R10 ;  /* 0x000000040f0a8825 */ /* 0x001fc800078e000a */
[----:B------:R-:W-:Y:S02]  /*11e0*/  @!P1 IMAD R15, R0, UR6, R17 ;  /* 0x00000006000f9c24 */ /* 0x000fe4000f8e0211 */
[----:B------:R-:W4:Y:S01]  /*11f0*/  @!P0 LDG.E R10, desc[UR10][R10.64] ;  /* 0x0000000a0a0a8981 */ /* 0x000f22000c1e1900 */
[----:B-1----:R-:W-:-:S06]  /*1200*/  @!P0 IMAD.WIDE.U32 R12, R19, 0x4, R12 ;  /* 0x00000004130c8825 */ /* 0x002fcc00078e000c */
[----:B------:R-:W4:Y:S01]  /*1210*/  @!P0 LDG.E R13, desc[UR10][R12.64] ;  /* 0x0000000a0c0d8981 */ /* 0x000f22000c1e1900 */
[----:B---3--:R-:W-:-:S06]  /*1220*/  @!P1 IMAD.WIDE.U32 R8, R15, 0x4, R8 ;  /* 0x000000040f089825 */ /* 0x008fcc00078e0008 */
[----:B------:R-:W3:Y:S01]  /*1230*/  @!P1 LDG.E R8, desc[UR10][R8.64] ;  /* 0x0000000a08089981 */ /* 0x000ee2000c1e1900 */
[----:B--2---:R-:W-:-:S06]  /*1240*/  @!P1 IMAD.WIDE.U32 R6, R17, 0x4, R6 ;  /* 0x0000000411069825 */ /* 0x004fcc00078e0006 */
[----:B------:R-:W3:Y:S01]  /*1250*/  @!P1 LDG.E R7, desc[UR10][R6.64] ;  /* 0x0000000a06079981 */ /* 0x000ee2000c1e1900 */
[----:B------:R-:W-:Y:S01]  /*1260*/  HFMA2 R14, -RZ, RZ, 0, 0 ;  /* 0x00000000ff0e7431 */ /* 0x000fe200000001ff */
[----:B------:R-:W-:Y:S02]  /*1270*/  MOV R2, RZ ;  /* 0x000000ff00027202 */ /* 0x000fe40000000f00 */
[----:B------:R-:W-:Y:S01]  /*1280*/  IADD3 R4, PT, PT, R4, 0x2, RZ ;  /* 0x0000000204047810 */ /* 0x000fe20007ffe0ff */
[----:B----4-:R-:W-:-:S04]  /*1290*/  @!P0 FMUL R2, R10, R13 ;  /* 0x0000000d0a028220 */ /* 0x010fc80000400000 */
[----:B------:R-:W-:Y:S01]  /*12a0*/  FADD R5, R5, R2 ;  /* 0x0000000205057221 */ /* 0x000fe20000000000 */
[----:B---3--:R-:W-:-:S04]  /*12b0*/  @!P1 FMUL R14, R8, R7 ;  /* 0x00000007080e9220 */ /* 0x008fc80000400000 */
[----:B------:R-:W-:-:S07]  /*12c0*/  FADD R5, R5, R14 ;  /* 0x0000000e05057221 */ /* 0x000fce0000000000 */
.L_x_4:
[----:B------:R-:W-:Y:S05]  /*12d0*/  BRA.U !UP1, `(.L_x_0) ;  /* 0x00000001093c7547 */ /* 0x000fea000b800000 */
[----:B------:R-:W-:Y:S01]  /*12e0*/  LEA R13, R4, R3, 0x5 ;  /* 0x00000003040d7211 */ /* 0x000fe200078e28ff */
[----:B------:R-:W-:Y:S01]  /*12f0*/  BSSY.RECONVERGENT B0, `(.L_x_5) ;  /* 0x000000c000007945 */ /* 0x000fe20003800200 */
[----:B------:R-:W-:Y:S02]  /*1300*/  MOV R2, RZ ;  /* 0x000000ff00027202 */ /* 0x000fe40000000f00 */
[----:B------:R-:W-:-:S13]  /*1310*/  ISETP.GE.AND P0, PT, R13, UR6, PT ;  /* 0x000000060d007c0c */ /* 0x000fda000bf06270 */
[----:B------:R-:W-:Y:S05]  /*1320*/  @P0 BRA `(.L_x_6) ;  /* 0x0000000000200947 */ /* 0x000fea0003800000 */
[----:B------:R-:W0:Y:S01]  /*1330*/  LDC.64 R6, c[0x0][0x380] ;  /* 0x0000e000ff067b82 */ /* 0x000e220000000a00 */
[----:B--2---:R-:W-:-:S07]  /*1340*/  IMAD R11, R0, UR6, R13 ;  /* 0x00000006000b7c24 */ /* 0x004fce000f8e020d */
[----:B------:R-:W1:Y:S01]  /*1350*/  LDC.64 R8, c[0x0][0x388] ;  /* 0x0000e200ff087b82 */ /* 0x000e620000000a00 */
[----:B0-----:R-:W-:-:S06]  /*1360*/  IMAD.WIDE.U32 R6, R11, 0x4, R6 ;  /* 0x000000040b067825 */ /* 0x001fcc00078e0006 */
[----:B------:R-:W2:Y:S01]  /*1370*/  LDG.E R6, desc[UR10][R6.64] ;  /* 0x0000000a06067981 */ /* 0x000ea2000c1e1900 */
[----:B-1----:R-:W-:-:S06]  /*1380*/  IMAD.WIDE.U32 R8, R13, 0x4, R8 ;  /* 0x000000040d087825 */ /* 0x002fcc00078e0008 */
[----:B------:R-:W2:Y:S02]  /*1390*/  LDG.E R9, desc[UR10][R8.64] ;  /* 0x0000000a08097981 */ /* 0x000ea4000c1e1900 */
[----:B--2---:R-:W-:-:S07]  /*13a0*/  FMUL R2, R6, R9 ;  /* 0x0000000906027220 */ /* 0x004fce0000400000 */
.L_x_6:
[----:B------:R-:W-:Y:S05]  /*13b0*/  BSYNC.RECONVERGENT B0 ;  /* 0x0000000000007941 */ /* 0x000fea0003800200 */
.L_x_5:
[----:B------:R-:W-:-:S07]  /*13c0*/  FADD R5, R5, R2 ;  /* 0x0000000205057221 */ /* 0x000fce0000000000 */
.L_x_0:
[----:B------:R-:W0:Y:S01]  /*13d0*/  SHFL.DOWN PT, R2, R5, 0x10, 0x1f ;  /* 0x0a001f0005027f89 */ /* 0x000e2200000e0000 */
[----:B------:R-:W-:Y:S01]  /*13e0*/  ISETP.NE.AND P0, PT, R3, RZ, PT ;  /* 0x000000ff0300720c */ /* 0x000fe20003f05270 */
[----:B0-----:R-:W-:-:S05]  /*13f0*/  FADD R2, R2, R5 ;  /* 0x0000000502027221 */ /* 0x001fca0000000000 */
[----:B------:R-:W0:Y:S02]  /*1400*/  SHFL.DOWN PT, R7, R2, 0x8, 0x1f ;  /* 0x09001f0002077f89 */ /* 0x000e2400000e0000 */
[----:B0-----:R-:W-:-:S05]  /*1410*/  FADD R7, R2, R7 ;  /* 0x0000000702077221 */ /* 0x001fca0000000000 */
[----:B------:R-:W0:Y:S02]  /*1420*/  SHFL.DOWN PT, R4, R7, 0x4, 0x1f ;  /* 0x08801f0007047f89 */ /* 0x000e2400000e0000 */
[----:B0-----:R-:W-:-:S05]  /*1430*/  FADD R4, R7, R4 ;  /* 0x0000000407047221 */ /* 0x001fca0000000000 */
[----:B------:R-:W0:Y:S02]  /*1440*/  SHFL.DOWN PT, R9, R4, 0x2, 0x1f ;  /* 0x08401f0004097f89 */ /* 0x000e2400000e0000 */
[----:B0-----:R-:W-:-:S05]  /*1450*/  FADD R9, R4, R9 ;  /* 0x0000000904097221 */ /* 0x001fca0000000000 */
[----:B------:R0:W1:Y:S01]  /*1460*/  SHFL.DOWN PT, R6, R9, 0x1, 0x1f ;  /* 0x08201f0009067f89 */ /* 0x00006200000e0000 */
[----:B------:R-:W-:Y:S05]  /*1470*/  @P0 EXIT ;  /* 0x000000000000094d */ /* 0x000fea0003800000 */
[----:B------:R-:W2:Y:S01]  /*1480*/  LDC.64 R2, c[0x0][0x390] ;  /* 0x0000e400ff027b82 */ /* 0x000ea20000000a00 */
[----:B01----:R-:W-:Y:S01]  /*1490*/  FADD R9, R9, R6 ;  /* 0x0000000609097221 */ /* 0x003fe20000000000 */
[----:B--2---:R-:W-:-:S05]  /*14a0*/  IMAD.WIDE.U32 R2, R0, 0x4, R2 ;  /* 0x0000000400027825 */ /* 0x004fca00078e0002 */
[----:B------:R-:W-:Y:S01]  /*14b0*/  STG.E desc[UR10][R2.64], R9 ;  /* 0x0000000902007986 */ /* 0x000fe2000c10190a */
[----:B------:R-:W-:Y:S05]  /*14c0*/  EXIT ;  /* 0x000000000000794d */ /* 0x000fea0003800000 */
.L_x_7:
[----:B------:R-:W-:-:S00]  /*14d0*/  BRA `(.L_x_7) ;  /* 0xfffffffc00fc7947 */ /* 0x000fc0000383ffff */
[----:B------:R-:W-:-:S00]  /*14e0*/  NOP ;  /* 0x0000000000007918 */ /* 0x000fc00000000000 */
        /* <DEDUP_REMOVED lines=9> */
.L_x_8:


//--------------------- .nv.shared.reserved.0     --------------------------
	.section	.nv.shared.reserved.0,"aw",@nobits
	.weak		__nv_reservedSMEM_offset_0_alias
	.size		__nv_reservedSMEM_offset_0_alias, 0, 64
	.other		__nv_reservedSMEM_offset_0_alias,@"STO_CUDA_RESERVED_SHARED STV_DEFAULT"
__nv_reservedSMEM_offset_0_alias:
	.zero		0
	.zero		64


//--------------------- .nv.constant0._Z9sgemv_k32PfS_S_ii --------------------------
	.section	.nv.constant0._Z9sgemv_k32PfS_S_ii,"a",@progbits
	.sectionflags	@""
	.align	4
.nv.constant0._Z9sgemv_k32PfS_S_ii:
	.zero		928


//--------------------- SYMBOLS --------------------------

	.type		.nv.reservedSmem.offset0,@object
	.size		.nv.reservedSmem.offset0,0x4
